	.headerflags	@"EF_CUDA_TEXMODE_UNIFIED EF_CUDA_64BIT_ADDRESS EF_CUDA_ACCELERATORS EF_CUDA_SM90 EF_CUDA_VIRTUAL_SM(EF_CUDA_SM90)"
	.elftype	@"ET_EXEC"


//--------------------- .nv.info                  --------------------------
	.section	.nv.info,"",@"SHT_CUDA_INFO"
	.align	4


	//----- nvinfo : EIATTR_REGCOUNT
	.align		4
        /*0000*/ 	.byte	0x04, 0x2f
        /*0002*/ 	.short	(.L_3 - .L_2)
	.align		4
.L_2:
        /*0004*/ 	.word	index@(triton_poi_fused__native_batch_norm_legit_no_training_relu_29)
        /*0008*/ 	.word	0x00000010


	//----- nvinfo : EIATTR_MIN_STACK_SIZE
	.align		4
.L_3:
        /*000c*/ 	.byte	0x04, 0x12
        /*000e*/ 	.short	(.L_5 - .L_4)
	.align		4
.L_4:
        /*0010*/ 	.word	index@(triton_poi_fused__native_batch_norm_legit_no_training_relu_29)
        /*0014*/ 	.word	0x00000000


	//----- nvinfo : EIATTR_FRAME_SIZE
	.align		4
.L_5:
        /*0018*/ 	.byte	0x04, 0x11
        /*001a*/ 	.short	(.L_7 - .L_6)
	.align		4
.L_6:
        /*001c*/ 	.word	index@(triton_poi_fused__native_batch_norm_legit_no_training_relu_29)
        /*0020*/ 	.word	0x00000000


	//----- nvinfo : EIATTR_MIN_STACK_SIZE
	.align		4
.L_7:
        /*0024*/ 	.byte	0x04, 0x12
        /*0026*/ 	.short	(.L_9 - .L_8)
	.align		4
.L_8:
        /*0028*/ 	.word	index@(triton_poi_fused__native_batch_norm_legit_no_training_relu_29)
        /*002c*/ 	.word	0x00000000
.L_9:


//--------------------- .nv.info.triton_poi_fused__native_batch_norm_legit_no_training_relu_29 --------------------------
	.section	.nv.info.triton_poi_fused__native_batch_norm_legit_no_training_relu_29,"",@"SHT_CUDA_INFO"
	.sectionflags	@""
	.align	4


	//----- nvinfo : EIATTR_CUDA_API_VERSION
	.align		4
        /*0000*/ 	.byte	0x04, 0x37
        /*0002*/ 	.short	(.L_11 - .L_10)
.L_10:
        /*0004*/ 	.word	0x0000007c


	//----- nvinfo : EIATTR_KPARAM_INFO
	.align		4
.L_11:
        /*0008*/ 	.byte	0x04, 0x17
        /*000a*/ 	.short	(.L_13 - .L_12)
.L_12:
        /*000c*/ 	.word	0x00000000
        /*0010*/ 	.short	0x0006
        /*0012*/ 	.short	0x0030
        /*0014*/ 	.byte	0x00, 0xf0, 0x11, 0x00


	//----- nvinfo : EIATTR_KPARAM_INFO
	.align		4
.L_13:
        /*0018*/ 	.byte	0x04, 0x17
        /*001a*/ 	.short	(.L_15 - .L_14)
.L_14:
        /*001c*/ 	.word	0x00000000
        /*0020*/ 	.short	0x0005
        /*0022*/ 	.short	0x0028
        /*0024*/ 	.byte	0x00, 0xf4, 0x21, 0x00


	//----- nvinfo : EIATTR_KPARAM_INFO
	.align		4
.L_15:
        /*0028*/ 	.byte	0x04, 0x17
        /*002a*/ 	.short	(.L_17 - .L_16)
.L_16:
        /*002c*/ 	.word	0x00000000
        /*0030*/ 	.short	0x0004
        /*0032*/ 	.short	0x0020
        /*0034*/ 	.byte	0x00, 0xf4, 0x21, 0x00


	//----- nvinfo : EIATTR_KPARAM_INFO
	.align		4
.L_17:
        /*0038*/ 	.byte	0x04, 0x17
        /*003a*/ 	.short	(.L_19 - .L_18)
.L_18:
        /*003c*/ 	.word	0x00000000
        /*0040*/ 	.short	0x0003
        /*0042*/ 	.short	0x0018
        /*0044*/ 	.byte	0x00, 0xf4, 0x21, 0x00


	//----- nvinfo : EIATTR_KPARAM_INFO
	.align		4
.L_19:
        /*0048*/ 	.byte	0x04, 0x17
        /*004a*/ 	.short	(.L_21 - .L_20)
.L_20:
        /*004c*/ 	.word	0x00000000
        /*0050*/ 	.short	0x0002
        /*0052*/ 	.short	0x0010
        /*0054*/ 	.byte	0x00, 0xf4, 0x21, 0x00


	//----- nvinfo : EIATTR_KPARAM_INFO
	.align		4
.L_21:
        /*0058*/ 	.byte	0x04, 0x17
        /*005a*/ 	.short	(.L_23 - .L_22)
.L_22:
        /*005c*/ 	.word	0x00000000
        /*0060*/ 	.short	0x0001
        /*0062*/ 	.short	0x0008
        /*0064*/ 	.byte	0x00, 0xf4, 0x21, 0x00


	//----- nvinfo : EIATTR_KPARAM_INFO
	.align		4
.L_23:
        /*0068*/ 	.byte	0x04, 0x17
        /*006a*/ 	.short	(.L_25 - .L_24)
.L_24:
        /*006c*/ 	.word	0x00000000
        /*0070*/ 	.short	0x0000
        /*0072*/ 	.short	0x0000
        /*0074*/ 	.byte	0x00, 0xf4, 0x21, 0x00


	//----- nvinfo : EIATTR_SPARSE_MMA_MASK
	.align		4
.L_25:
        /*0078*/ 	.byte	0x03, 0x50
        /*007a*/ 	.short	0x0000


	//----- nvinfo : EIATTR_MAXREG_COUNT
	.align		4
        /*007c*/ 	.byte	0x03, 0x1b
        /*007e*/ 	.short	0x00ff


	//----- nvinfo : EIATTR_EXIT_INSTR_OFFSETS
	.align		4
        /*0080*/ 	.byte	0x04, 0x1c
        /*0082*/ 	.short	(.L_27 - .L_26)


	//   ....[0]....
.L_26:
        /*0084*/ 	.word	0x000002f0


	//----- nvinfo : EIATTR_REQNTID
	.align		4
.L_27:
        /*0088*/ 	.byte	0x04, 0x10
        /*008a*/ 	.short	(.L_29 - .L_28)
.L_28:
        /*008c*/ 	.word	0x00000080
        /*0090*/ 	.word	0x00000001
        /*0094*/ 	.word	0x00000001


	//----- nvinfo : EIATTR_CBANK_PARAM_SIZE
	.align		4
.L_29:
        /*0098*/ 	.byte	0x03, 0x19
        /*009a*/ 	.short	0x0034


	//----- nvinfo : EIATTR_PARAM_CBANK
	.align		4
        /*009c*/ 	.byte	0x04, 0x0a
        /*009e*/ 	.short	(.L_31 - .L_30)
	.align		4
.L_30:
        /*00a0*/ 	.word	index@(.nv.constant0.triton_poi_fused__native_batch_norm_legit_no_training_relu_29)
        /*00a4*/ 	.short	0x0210
        /*00a6*/ 	.short	0x0034


	//----- nvinfo : EIATTR_SW_WAR
	.align		4
.L_31:
        /*00a8*/ 	.byte	0x04, 0x36
        /*00aa*/ 	.short	(.L_33 - .L_32)
.L_32:
        /*00ac*/ 	.word	0x00000008
.L_33:


//--------------------- .nv.callgraph             --------------------------
	.section	.nv.callgraph,"",@"SHT_CUDA_CALLGRAPH"
	.align	4
	.sectionentsize	8
	.align		4
        /*0000*/ 	.word	0x00000000
	.align		4
        /*0004*/ 	.word	0xffffffff
	.align		4
        /*0008*/ 	.word	0x00000000
	.align		4
        /*000c*/ 	.word	0xfffffffe
	.align		4
        /*0010*/ 	.word	0x00000000
	.align		4
        /*0014*/ 	.word	0xfffffffd
	.align		4
        /*0018*/ 	.word	0x00000000
	.align		4
        /*001c*/ 	.word	0xfffffffc


//--------------------- .nv.constant4             --------------------------
	.section	.nv.constant4,"a",@progbits
	.align	8
	.align		8
.nv.constant4:
        /*0000*/ 	.dword	_$_str
	.align		8
        /*0008*/ 	.dword	_$_str_$_2


//--------------------- .text.triton_poi_fused__native_batch_norm_legit_no_training_relu_29 --------------------------
	.section	.text.triton_poi_fused__native_batch_norm_legit_no_training_relu_29,"ax",@progbits
	.align	128
        .global         triton_poi_fused__native_batch_norm_legit_no_training_relu_29
        .type           triton_poi_fused__native_batch_norm_legit_no_training_relu_29,@function
        .size           triton_poi_fused__native_batch_norm_legit_no_training_relu_29,(.L_x_1 - triton_poi_fused__native_batch_norm_legit_no_training_relu_29)
        .other          triton_poi_fused__native_batch_norm_legit_no_training_relu_29,@"STO_CUDA_ENTRY STV_DEFAULT"
triton_poi_fused__native_batch_norm_legit_no_training_relu_29:
.text.triton_poi_fused__native_batch_norm_legit_no_training_relu_29:
[----:B------:R-:W-:Y:S01]  /*0000*/  LDC R1, c[0x0][0x28] ;  /* 0x00000a00ff017b82 */ /* 0x000fe20000000800 */
[----:B------:R-:W1:Y:S07]  /*0010*/  S2R R0, SR_TID.X ;  /* 0x0000000000007919 */ /* 0x000e6e0000002100 */
[----:B------:R-:W2:Y:S01]  /*0020*/  LDC.64 R6, c[0x0][0x220] ;  /* 0x00008800ff067b82 */ /* 0x000ea20000000a00 */
[----:B------:R-:W-:Y:S01]  /*0030*/  ULDC.64 UR4, c[0x0][0x208] ;  /* 0x0000820000047ab9 */ /* 0x000fe20000000a00 */
[----:B------:R-:W3:Y:S06]  /*0040*/  S2R R3, SR_CTAID.X ;  /* 0x0000000000037919 */ /* 0x000eec0000002500 */
[----:B------:R-:W4:Y:S08]  /*0050*/  LDC.64 R4, c[0x0][0x218] ;  /* 0x00008600ff047b82 */ /* 0x000f300000000a00 */
[----:B------:R-:W5:Y:S08]  /*0060*/  LDC.64 R8, c[0x0][0x228] ;  /* 0x00008a00ff087b82 */ /* 0x000f700000000a00 */
[----:B------:R-:W5:Y:S01]  /*0070*/  LDC.64 R10, c[0x0][0x230] ;  /* 0x00008c00ff0a7b82 */ /* 0x000f620000000a00 */
[----:B-1----:R-:W-:-:S02]  /*0080*/  LOP3.LUT R0, R0, 0x7f, RZ, 0xc0, !PT ;  /* 0x0000007f00007812 */ /* 0x002fc400078ec0ff */
[----:B---3--:R-:W-:Y:S02]  /*0090*/  SHF.R.S32.HI R2, RZ, 0x18, R3 ;  /* 0x00000018ff027819 */ /* 0x008fe40000011403 */
[----:B------:R-:W-:Y:S02]  /*00a0*/  LEA R0, R3, R0, 0x7 ;  /* 0x0000000003007211 */ /* 0x000fe400078e38ff */
[----:B------:R-:W-:-:S04]  /*00b0*/  SGXT R3, R2, 0x1 ;  /* 0x000000010203781a */ /* 0x000fc80000000200 */
[----:B------:R-:W-:-:S04]  /*00c0*/  LEA.HI R3, R3, R0, RZ, 0x6 ;  /* 0x0000000003037211 */ /* 0x000fc800078f30ff */
[----:B------:R-:W-:-:S04]  /*00d0*/  SHF.R.S32.HI R3, RZ, 0x6, R3 ;  /* 0x00000006ff037819 */ /* 0x000fc80000011403 */
[----:B------:R-:W-:-:S04]  /*00e0*/  LEA.HI R2, R3, R3, RZ, 0x6 ;  /* 0x0000000303027211 */ /* 0x000fc800078f30ff */
[----:B------:R-:W-:-:S04]  /*00f0*/  LOP3.LUT R2, R2, 0xffffffc0, RZ, 0xc0, !PT ;  /* 0xffffffc002027812 */ /* 0x000fc800078ec0ff */
[----:B------:R-:W-:Y:S02]  /*0100*/  IADD3 R13, R3, -R2, RZ ;  /* 0x80000002030d7210 */ /* 0x000fe40007ffe0ff */
[----:B------:R-:W1:Y:S03]  /*0110*/  LDC.64 R2, c[0x0][0x210] ;  /* 0x00008400ff027b82 */ /* 0x000e660000000a00 */
[----:B--2---:R-:W-:-:S06]  /*0120*/  IMAD.WIDE R6, R13, 0x4, R6 ;  /* 0x000000040d067825 */ /* 0x004fcc00078e0206 */
[----:B------:R-:W2:Y:S01]  /*0130*/  LDG.E.EL R6, desc[UR4][R6.64] ;  /* 0x0000000406067981 */ /* 0x000ea2000c2e1900 */
[----:B----4-:R-:W-:-:S04]  /*0140*/  IMAD.WIDE R4, R13, 0x4, R4 ;  /* 0x000000040d047825 */ /* 0x010fc800078e0204 */
[C---:B-----5:R-:W-:Y:S02]  /*0150*/  IMAD.WIDE R8, R13.reuse, 0x4, R8 ;  /* 0x000000040d087825 */ /* 0x060fe400078e0208 */
[----:B------:R3:W4:Y:S02]  /*0160*/  LDG.E.EL R5, desc[UR4][R4.64] ;  /* 0x0000000404057981 */ /* 0x000724000c2e1900 */
[----:B0-----:R-:W-:Y:S02]  /*0170*/  IMAD.WIDE R10, R13, 0x4, R10 ;  /* 0x000000040d0a7825 */ /* 0x001fe400078e020a */
[----:B------:R-:W5:Y:S02]  /*0180*/  LDG.E.EL R8, desc[UR4][R8.64] ;  /* 0x0000000408087981 */ /* 0x000f64000c2e1900 */
[C---:B-1----:R-:W-:Y:S02]  /*0190*/  IMAD.WIDE R2, R0.reuse, 0x4, R2 ;  /* 0x0000000400027825 */ /* 0x042fe400078e0202 */
[----:B------:R-:W5:Y:S04]  /*01a0*/  LDG.E.EL R11, desc[UR4][R10.64] ;  /* 0x000000040a0b7981 */ /* 0x000f68000c2e1900 */
[----:B------:R0:W4:Y:S01]  /*01b0*/  LDG.E R12, desc[UR4][R2.64] ;  /* 0x00000004020c7981 */ /* 0x000122000c1e1900 */
[----:B---3--:R-:W-:Y:S01]  /*01c0*/  HFMA2.MMA R4, -RZ, RZ, 1.625, 0 ;  /* 0x3e800000ff047435 */ /* 0x008fe200000001ff */
[----:B0-----:R-:W0:Y:S02]  /*01d0*/  LDC.64 R2, c[0x0][0x238] ;  /* 0x00008e00ff027b82 */ /* 0x001e240000000a00 */
[----:B0-----:R-:W-:-:S04]  /*01e0*/  IMAD.WIDE R2, R0, 0x4, R2 ;  /* 0x0000000400027825 */ /* 0x001fc800078e0202 */
[----:B--2---:R-:W-:-:S04]  /*01f0*/  FADD R6, R6, 9.9999997473787516356e-06 ;  /* 0x3727c5ac06067421 */ /* 0x004fc80000000000 */
[----:B------:R-:W0:Y:S02]  /*0200*/  MUFU.SQRT R7, R6 ;  /* 0x0000000600077308 */ /* 0x000e240000002000 */
[C---:B0-----:R-:W-:Y:S02]  /*0210*/  FSETP.GT.AND P0, PT, R7.reuse, 8.50705917302346158658e+37, PT ;  /* 0x7e8000000700780b */ /* 0x041fe40003f04000 */
[----:B------:R-:W-:-:S11]  /*0220*/  FSETP.GEU.AND P1, PT, R7, 1.175494350822287508e-38, PT ;  /* 0x008000000700780b */ /* 0x000fd60003f2e000 */
[----:B------:R-:W-:-:S04]  /*0230*/  @P0 FMUL R7, R7, 0.25 ;  /* 0x3e80000007070820 */ /* 0x000fc80000400000 */
[----:B------:R-:W-:-:S06]  /*0240*/  @!P1 FMUL R7, R7, 16777216 ;  /* 0x4b80000007079820 */ /* 0x000fcc0000400000 */
[----:B------:R-:W0:Y:S01]  /*0250*/  MUFU.RCP R7, R7 ;  /* 0x0000000700077308 */ /* 0x000e220000001000 */
[----:B------:R-:W-:Y:S01]  /*0260*/  FSEL R4, R4, 1, P0 ;  /* 0x3f80000004047808 */ /* 0x000fe20000000000 */
[----:B----4-:R-:W-:-:S04]  /*0270*/  FADD R5, R12, -R5 ;  /* 0x800000050c057221 */ /* 0x010fc80000000000 */
[----:B------:R-:W-:-:S04]  /*0280*/  @!P1 FMUL R4, R4, 16777216 ;  /* 0x4b80000004049820 */ /* 0x000fc80000400000 */
[----:B0-----:R-:W-:-:S04]  /*0290*/  FMUL R4, R7, R4 ;  /* 0x0000000407047220 */ /* 0x001fc80000400000 */
[----:B------:R-:W-:-:S04]  /*02a0*/  FMUL R4, R5, R4 ;  /* 0x0000000405047220 */ /* 0x000fc80000400000 */
[----:B-----5:R-:W-:-:S05]  /*02b0*/  FFMA R4, R8, R4, R11 ;  /* 0x0000000408047223 */ /* 0x020fca000000000b */
[----:B------:R-:W-:-:S04]  /*02c0*/  FSETP.GEU.AND P0, PT, R4, RZ, PT ;  /* 0x000000ff0400720b */ /* 0x000fc80003f0e000 */
[----:B------:R-:W-:-:S05]  /*02d0*/  FSEL R5, R4, RZ, P0 ;  /* 0x000000ff04057208 */ /* 0x000fca0000000000 */
[----:B------:R-:W-:Y:S01]  /*02e0*/  STG.E desc[UR4][R2.64], R5 ;  /* 0x0000000502007986 */ /* 0x000fe2000c101904 */
[----:B------:R-:W-:Y:S05]  /*02f0*/  EXIT ;  /* 0x000000000000794d */ /* 0x000fea0003800000 */
.L_x_0:
[----:B------:R-:W-:-:S00]  /*0300*/  BRA `(.L_x_0) ;  /* 0xfffffffc00fc7947 */ /* 0x000fc0000383ffff */
[----:B------:R-:W-:-:S00]  /*0310*/  NOP ;  /* 0x0000000000007918 */ /* 0x000fc00000000000 */
        /* <DEDUP_REMOVED lines=14> */
.L_x_1:


//--------------------- .nv.global.init           --------------------------
	.section	.nv.global.init,"aw",@progbits
.nv.global.init:
	.type		_$_str,@object
	.size		_$_str,(_$_str_$_2 - _$_str)
_$_str:
        /*0000*/ 	.byte	0x5f, 0x5f, 0x43, 0x55, 0x44, 0x41, 0x5f, 0x46, 0x54, 0x5a, 0x00
	.type		_$_str_$_2,@object
	.size		_$_str_$_2,(.L_1 - _$_str_$_2)
_$_str_$_2:
        /*000b*/ 	.byte	0x5f, 0x5f, 0x43, 0x55, 0x44, 0x41, 0x5f, 0x50, 0x52, 0x45, 0x43, 0x5f, 0x53, 0x51, 0x52, 0x54
        /*001b*/ 	.byte	0x00
.L_1:


//--------------------- .nv.constant0.triton_poi_fused__native_batch_norm_legit_no_training_relu_29 --------------------------
	.section	.nv.constant0.triton_poi_fused__native_batch_norm_legit_no_training_relu_29,"a",@progbits
	.sectionflags	@""
	.align	4
.nv.constant0.triton_poi_fused__native_batch_norm_legit_no_training_relu_29:
	.zero		580
